//
// Generated by NVIDIA NVVM Compiler
//
// Compiler Build ID: CL-36424714
// Cuda compilation tools, release 13.0, V13.0.88
// Based on NVVM 20.0.0
//

.version 9.0
.target sm_100
.address_size 64

	// .globl	my_kernel_kernel0
// _ZZ17my_kernel_kernel0E18PaddedInput_shared has been demoted
// _ZZ17my_kernel_kernel0E18placeholder_shared has been demoted

.visible .entry my_kernel_kernel0(
	.param .u64 .ptr .align 1 my_kernel_kernel0_param_0,
	.param .u64 .ptr .align 1 my_kernel_kernel0_param_1,
	.param .u64 .ptr .align 1 my_kernel_kernel0_param_2,
	.param .u64 .ptr .align 1 my_kernel_kernel0_param_3
)
{
	.reg .pred 	%p<5>;
	.reg .b32 	%r<100>;
	.reg .b32 	%f<182>;
	.reg .b64 	%rd<33>;
	// demoted variable
	.shared .align 4 .b8 _ZZ17my_kernel_kernel0E18PaddedInput_shared[24576];
	// demoted variable
	.shared .align 4 .b8 _ZZ17my_kernel_kernel0E18placeholder_shared[384];
	ld.param.u64 	%rd5, [my_kernel_kernel0_param_0];
	ld.param.u64 	%rd6, [my_kernel_kernel0_param_1];
	cvta.to.global.u64 	%rd1, %rd5;
	cvta.to.global.u64 	%rd2, %rd6;
	mov.u32 	%r1, %tid.x;
	mov.u32 	%r39, %ctaid.x;
	shl.b32 	%r2, %r39, 2;
	mad.lo.s32 	%r3, %r1, 768, %r2;
	mul.lo.s32 	%r4, %r1, 48;
	shl.b32 	%r40, %r1, 2;
	mov.u32 	%r41, _ZZ17my_kernel_kernel0E18PaddedInput_shared;
	add.s32 	%r5, %r41, %r40;
	mov.b32 	%r88, 0;
	mov.f32 	%f166, 0f00000000;
	mov.f32 	%f167, %f166;
	mov.f32 	%f168, %f166;
	mov.f32 	%f169, %f166;
	mov.f32 	%f170, %f166;
	mov.f32 	%f171, %f166;
	mov.f32 	%f172, %f166;
	mov.f32 	%f173, %f166;
	mov.f32 	%f174, %f166;
	mov.f32 	%f175, %f166;
	mov.f32 	%f176, %f166;
	mov.f32 	%f177, %f166;
	mov.f32 	%f178, %f166;
	mov.f32 	%f179, %f166;
	mov.f32 	%f180, %f166;
	mov.f32 	%f181, %f166;
$L__BB0_1:
	add.s32 	%r94, %r1, 320;
	add.s32 	%r93, %r1, 256;
	add.s32 	%r95, %r1, 384;
	add.s32 	%r90, %r1, 64;
	add.s32 	%r92, %r1, 192;
	add.s32 	%r91, %r1, 128;
	bar.sync 	0;
	add.s32 	%r96, %r1, 448;
	mad.lo.s32 	%r97, %r88, 24, %r96;
	mov.b32 	%r98, 1024;
	mov.u32 	%r89, %r1;
$L__BB0_2:
	mul.hi.u32 	%r43, %r96, -1431655765;
	shr.u32 	%r44, %r43, 4;
	mul.hi.u32 	%r45, %r95, -1431655765;
	shr.u32 	%r46, %r45, 4;
	mul.hi.u32 	%r47, %r94, -1431655765;
	shr.u32 	%r48, %r47, 4;
	mul.hi.u32 	%r49, %r93, -1431655765;
	shr.u32 	%r50, %r49, 4;
	mul.hi.u32 	%r51, %r92, -1431655765;
	shr.u32 	%r52, %r51, 4;
	mul.hi.u32 	%r53, %r91, -1431655765;
	shr.u32 	%r54, %r53, 4;
	mul.hi.u32 	%r55, %r90, -1431655765;
	shr.u32 	%r56, %r55, 4;
	mul.hi.u32 	%r57, %r89, -1431655765;
	shr.u32 	%r58, %r57, 4;
	mad.lo.s32 	%r59, %r58, 264, %r97;
	add.s32 	%r60, %r59, -448;
	mul.wide.u32 	%rd7, %r60, 4;
	add.s64 	%rd8, %rd1, %rd7;
	ld.global.nc.f32 	%f50, [%rd8];
	add.s32 	%r61, %r5, %r98;
	st.shared.f32 	[%r61+-1024], %f50;
	mad.lo.s32 	%r62, %r56, 264, %r97;
	add.s32 	%r63, %r62, -384;
	mul.wide.u32 	%rd9, %r63, 4;
	add.s64 	%rd10, %rd1, %rd9;
	ld.global.nc.f32 	%f51, [%rd10];
	st.shared.f32 	[%r61+-768], %f51;
	mad.lo.s32 	%r64, %r54, 264, %r97;
	add.s32 	%r65, %r64, -320;
	mul.wide.u32 	%rd11, %r65, 4;
	add.s64 	%rd12, %rd1, %rd11;
	ld.global.nc.f32 	%f52, [%rd12];
	st.shared.f32 	[%r61+-512], %f52;
	mad.lo.s32 	%r66, %r52, 264, %r97;
	add.s32 	%r67, %r66, -256;
	mul.wide.u32 	%rd13, %r67, 4;
	add.s64 	%rd14, %rd1, %rd13;
	ld.global.nc.f32 	%f53, [%rd14];
	st.shared.f32 	[%r61+-256], %f53;
	mad.lo.s32 	%r68, %r50, 264, %r97;
	add.s32 	%r69, %r68, -192;
	mul.wide.u32 	%rd15, %r69, 4;
	add.s64 	%rd16, %rd1, %rd15;
	ld.global.nc.f32 	%f54, [%rd16];
	st.shared.f32 	[%r61], %f54;
	mad.lo.s32 	%r70, %r48, 264, %r97;
	add.s32 	%r71, %r70, -128;
	mul.wide.u32 	%rd17, %r71, 4;
	add.s64 	%rd18, %rd1, %rd17;
	ld.global.nc.f32 	%f55, [%rd18];
	st.shared.f32 	[%r61+256], %f55;
	mad.lo.s32 	%r72, %r46, 264, %r97;
	add.s32 	%r73, %r72, -64;
	mul.wide.u32 	%rd19, %r73, 4;
	add.s64 	%rd20, %rd1, %rd19;
	ld.global.nc.f32 	%f56, [%rd20];
	st.shared.f32 	[%r61+512], %f56;
	mad.lo.s32 	%r74, %r44, 264, %r97;
	mul.wide.u32 	%rd21, %r74, 4;
	add.s64 	%rd22, %rd1, %rd21;
	ld.global.nc.f32 	%f57, [%rd22];
	st.shared.f32 	[%r61+768], %f57;
	add.s32 	%r98, %r98, 2048;
	add.s32 	%r97, %r97, 512;
	add.s32 	%r96, %r96, 512;
	add.s32 	%r95, %r95, 512;
	add.s32 	%r94, %r94, 512;
	add.s32 	%r93, %r93, 512;
	add.s32 	%r92, %r92, 512;
	add.s32 	%r91, %r91, 512;
	add.s32 	%r90, %r90, 512;
	add.s32 	%r89, %r89, 512;
	setp.ne.s32 	%p1, %r98, 25600;
	@%p1 bra 	$L__BB0_2;
	setp.gt.u32 	%p2, %r1, 3;
	@%p2 bra 	$L__BB0_5;
	mad.lo.s32 	%r75, %r88, 3072, %r3;
	mul.wide.u32 	%rd23, %r75, 4;
	add.s64 	%rd24, %rd2, %rd23;
	ld.global.nc.f32 	%f58, [%rd24];
	mov.u32 	%r76, _ZZ17my_kernel_kernel0E18placeholder_shared;
	mad.lo.s32 	%r77, %r1, 96, %r76;
	st.shared.f32 	[%r77], %f58;
	ld.global.nc.f32 	%f59, [%rd24+4];
	st.shared.f32 	[%r77+4], %f59;
	ld.global.nc.f32 	%f60, [%rd24+8];
	st.shared.f32 	[%r77+8], %f60;
	ld.global.nc.f32 	%f61, [%rd24+12];
	st.shared.f32 	[%r77+12], %f61;
	ld.global.nc.f32 	%f62, [%rd24+512];
	st.shared.f32 	[%r77+16], %f62;
	ld.global.nc.f32 	%f63, [%rd24+516];
	st.shared.f32 	[%r77+20], %f63;
	ld.global.nc.f32 	%f64, [%rd24+520];
	st.shared.f32 	[%r77+24], %f64;
	ld.global.nc.f32 	%f65, [%rd24+524];
	st.shared.f32 	[%r77+28], %f65;
	ld.global.nc.f32 	%f66, [%rd24+1024];
	st.shared.f32 	[%r77+32], %f66;
	ld.global.nc.f32 	%f67, [%rd24+1028];
	st.shared.f32 	[%r77+36], %f67;
	ld.global.nc.f32 	%f68, [%rd24+1032];
	st.shared.f32 	[%r77+40], %f68;
	ld.global.nc.f32 	%f69, [%rd24+1036];
	st.shared.f32 	[%r77+44], %f69;
	ld.global.nc.f32 	%f70, [%rd24+1536];
	st.shared.f32 	[%r77+48], %f70;
	ld.global.nc.f32 	%f71, [%rd24+1540];
	st.shared.f32 	[%r77+52], %f71;
	ld.global.nc.f32 	%f72, [%rd24+1544];
	st.shared.f32 	[%r77+56], %f72;
	ld.global.nc.f32 	%f73, [%rd24+1548];
	st.shared.f32 	[%r77+60], %f73;
	ld.global.nc.f32 	%f74, [%rd24+2048];
	st.shared.f32 	[%r77+64], %f74;
	ld.global.nc.f32 	%f75, [%rd24+2052];
	st.shared.f32 	[%r77+68], %f75;
	ld.global.nc.f32 	%f76, [%rd24+2056];
	st.shared.f32 	[%r77+72], %f76;
	ld.global.nc.f32 	%f77, [%rd24+2060];
	st.shared.f32 	[%r77+76], %f77;
	ld.global.nc.f32 	%f78, [%rd24+2560];
	st.shared.f32 	[%r77+80], %f78;
	ld.global.nc.f32 	%f79, [%rd24+2564];
	st.shared.f32 	[%r77+84], %f79;
	ld.global.nc.f32 	%f80, [%rd24+2568];
	st.shared.f32 	[%r77+88], %f80;
	ld.global.nc.f32 	%f81, [%rd24+2572];
	st.shared.f32 	[%r77+92], %f81;
$L__BB0_5:
	bar.sync 	0;
	mov.b32 	%r99, 0;
$L__BB0_6:
	add.s32 	%r79, %r99, %r4;
	shl.b32 	%r80, %r79, 2;
	mov.u32 	%r81, _ZZ17my_kernel_kernel0E18PaddedInput_shared;
	add.s32 	%r82, %r81, %r80;
	ld.shared.f32 	%f82, [%r82];
	shl.b32 	%r83, %r99, 4;
	mov.u32 	%r84, _ZZ17my_kernel_kernel0E18placeholder_shared;
	add.s32 	%r85, %r84, %r83;
	ld.shared.f32 	%f83, [%r85];
	fma.rn.f32 	%f84, %f82, %f83, %f181;
	ld.shared.f32 	%f85, [%r85+4];
	fma.rn.f32 	%f86, %f82, %f85, %f180;
	ld.shared.f32 	%f87, [%r85+8];
	fma.rn.f32 	%f88, %f82, %f87, %f179;
	ld.shared.f32 	%f89, [%r85+12];
	fma.rn.f32 	%f90, %f82, %f89, %f178;
	ld.shared.f32 	%f91, [%r82+12288];
	fma.rn.f32 	%f92, %f91, %f83, %f177;
	fma.rn.f32 	%f93, %f91, %f85, %f176;
	fma.rn.f32 	%f94, %f91, %f87, %f175;
	fma.rn.f32 	%f95, %f91, %f89, %f174;
	ld.shared.f32 	%f96, [%r82+96];
	fma.rn.f32 	%f97, %f96, %f83, %f173;
	fma.rn.f32 	%f98, %f96, %f85, %f172;
	fma.rn.f32 	%f99, %f96, %f87, %f171;
	fma.rn.f32 	%f100, %f96, %f89, %f170;
	ld.shared.f32 	%f101, [%r82+12384];
	fma.rn.f32 	%f102, %f101, %f83, %f169;
	fma.rn.f32 	%f103, %f101, %f85, %f168;
	fma.rn.f32 	%f104, %f101, %f87, %f167;
	fma.rn.f32 	%f105, %f101, %f89, %f166;
	ld.shared.f32 	%f106, [%r82+4];
	ld.shared.f32 	%f107, [%r85+16];
	fma.rn.f32 	%f181, %f106, %f107, %f84;
	ld.shared.f32 	%f108, [%r85+20];
	fma.rn.f32 	%f180, %f106, %f108, %f86;
	ld.shared.f32 	%f109, [%r85+24];
	fma.rn.f32 	%f179, %f106, %f109, %f88;
	ld.shared.f32 	%f110, [%r85+28];
	fma.rn.f32 	%f178, %f106, %f110, %f90;
	ld.shared.f32 	%f111, [%r82+12292];
	fma.rn.f32 	%f177, %f111, %f107, %f92;
	fma.rn.f32 	%f176, %f111, %f108, %f93;
	fma.rn.f32 	%f175, %f111, %f109, %f94;
	fma.rn.f32 	%f174, %f111, %f110, %f95;
	ld.shared.f32 	%f112, [%r82+100];
	fma.rn.f32 	%f173, %f112, %f107, %f97;
	fma.rn.f32 	%f172, %f112, %f108, %f98;
	fma.rn.f32 	%f171, %f112, %f109, %f99;
	fma.rn.f32 	%f170, %f112, %f110, %f100;
	ld.shared.f32 	%f113, [%r82+12388];
	fma.rn.f32 	%f169, %f113, %f107, %f102;
	fma.rn.f32 	%f168, %f113, %f108, %f103;
	fma.rn.f32 	%f167, %f113, %f109, %f104;
	fma.rn.f32 	%f166, %f113, %f110, %f105;
	add.s32 	%r99, %r99, 2;
	setp.ne.s32 	%p3, %r99, 24;
	@%p3 bra 	$L__BB0_6;
	add.s32 	%r88, %r88, 1;
	setp.ne.s32 	%p4, %r88, 12;
	@%p4 bra 	$L__BB0_1;
	ld.param.u64 	%rd32, [my_kernel_kernel0_param_3];
	ld.param.u64 	%rd31, [my_kernel_kernel0_param_2];
	cvta.to.global.u64 	%rd25, %rd32;
	mul.wide.u32 	%rd26, %r2, 4;
	add.s64 	%rd27, %rd25, %rd26;
	shl.b32 	%r86, %r1, 9;
	sub.s32 	%r87, %r3, %r86;
	ld.global.nc.f32 	%f114, [%rd27+8];
	ld.global.nc.f32 	%f115, [%rd27+4];
	ld.global.nc.f32 	%f116, [%rd27];
	ld.global.nc.f32 	%f117, [%rd27+12];
	cvta.to.global.u64 	%rd28, %rd31;
	add.f32 	%f118, %f181, %f116;
	max.f32 	%f119, %f118, 0f00000000;
	mul.wide.u32 	%rd29, %r87, 4;
	add.s64 	%rd30, %rd28, %rd29;
	st.global.f32 	[%rd30], %f119;
	add.f32 	%f120, %f180, %f115;
	max.f32 	%f121, %f120, 0f00000000;
	st.global.f32 	[%rd30+4], %f121;
	add.f32 	%f122, %f179, %f114;
	max.f32 	%f123, %f122, 0f00000000;
	st.global.f32 	[%rd30+8], %f123;
	add.f32 	%f124, %f178, %f117;
	max.f32 	%f125, %f124, 0f00000000;
	st.global.f32 	[%rd30+12], %f125;
	add.f32 	%f126, %f177, %f116;
	max.f32 	%f127, %f126, 0f00000000;
	st.global.f32 	[%rd30+65536], %f127;
	add.f32 	%f128, %f176, %f115;
	max.f32 	%f129, %f128, 0f00000000;
	st.global.f32 	[%rd30+65540], %f129;
	add.f32 	%f130, %f175, %f114;
	max.f32 	%f131, %f130, 0f00000000;
	st.global.f32 	[%rd30+65544], %f131;
	add.f32 	%f132, %f174, %f117;
	max.f32 	%f133, %f132, 0f00000000;
	st.global.f32 	[%rd30+65548], %f133;
	add.f32 	%f134, %f173, %f116;
	max.f32 	%f135, %f134, 0f00000000;
	st.global.f32 	[%rd30+512], %f135;
	add.f32 	%f136, %f172, %f115;
	max.f32 	%f137, %f136, 0f00000000;
	st.global.f32 	[%rd30+516], %f137;
	add.f32 	%f138, %f171, %f114;
	max.f32 	%f139, %f138, 0f00000000;
	st.global.f32 	[%rd30+520], %f139;
	add.f32 	%f140, %f170, %f117;
	max.f32 	%f141, %f140, 0f00000000;
	st.global.f32 	[%rd30+524], %f141;
	add.f32 	%f142, %f169, %f116;
	max.f32 	%f143, %f142, 0f00000000;
	st.global.f32 	[%rd30+66048], %f143;
	add.f32 	%f144, %f168, %f115;
	max.f32 	%f145, %f144, 0f00000000;
	st.global.f32 	[%rd30+66052], %f145;
	add.f32 	%f146, %f167, %f114;
	max.f32 	%f147, %f146, 0f00000000;
	st.global.f32 	[%rd30+66056], %f147;
	add.f32 	%f148, %f166, %f117;
	max.f32 	%f149, %f148, 0f00000000;
	st.global.f32 	[%rd30+66060], %f149;
	ret;

}


// ===== COMPILED SASS (sm_100) =====

	.target	sm_100

	.elftype	@"ET_EXEC"


//--------------------- .note.nv.tkinfo           --------------------------
	.section	.note.nv.tkinfo,"",@"SHT_NOTE"
	.sectionflags	@"SHF_NOTE_NV_TKINFO"
	.tkinfo
        /*0018*/ 	.word	0x00000002
        /*0030*/ 	.string	""
        /*0030*/ 	.string	"ptxas"
        /*0030*/ 	.string	"Cuda compilation tools, release 13.0, V13.0.88"
        /*0030*/ 	.string	"Build cuda_13.0.r13.0/compiler.36424714_0"
        /*0030*/ 	.string	"-arch sm_100 -m 64 "



//--------------------- .note.nv.cuinfo           --------------------------
	.section	.note.nv.cuinfo,"",@"SHT_NOTE"
	.sectionflags	@"SHF_NOTE_NV_CUINFO"
        /*0018*/ 	.short	0x0002
        /*001a*/ 	.short	0x0064
        /*001c*/ 	.short	0x0082
	.zero		2


//--------------------- .nv.info                  --------------------------
	.section	.nv.info,"",@"SHT_CUDA_INFO"
	.align	4


	//----- nvinfo : EIATTR_REGCOUNT
	.align		4
        /*0000*/ 	.byte	0x04, 0x2f
        /*0002*/ 	.short	(.L_1 - .L_0)
	.align		4
.L_0:
        /*0004*/ 	.word	index@(my_kernel_kernel0)
        /*0008*/ 	.word	0x0000002c


	//----- nvinfo : EIATTR_FRAME_SIZE
	.align		4
.L_1:
        /*000c*/ 	.byte	0x04, 0x11
        /*000e*/ 	.short	(.L_3 - .L_2)
	.align		4
.L_2:
        /*0010*/ 	.word	index@(my_kernel_kernel0)
        /*0014*/ 	.word	0x00000000


	//----- nvinfo : EIATTR_MIN_STACK_SIZE
	.align		4
.L_3:
        /*0018*/ 	.byte	0x04, 0x12
        /*001a*/ 	.short	(.L_5 - .L_4)
	.align		4
.L_4:
        /*001c*/ 	.word	index@(my_kernel_kernel0)
        /*0020*/ 	.word	0x00000000
.L_5:


//--------------------- .nv.compat                --------------------------
	.section	.nv.compat,"",@"SHT_CUDA_COMPAT_INFO"
	.align	4
        /*0000*/ 	.byte	0x02, 0x09, 0x00, 0x00, 0x02, 0x02, 0x01, 0x00, 0x02, 0x05, 0x05, 0x00, 0x03, 0x07, 0x01, 0x01
        /*0010*/ 	.byte	0x02, 0x03, 0x00, 0x00, 0x02, 0x06, 0x01, 0x00, 0x04, 0x0b, 0x08, 0x00, 0x09, 0x00, 0x00, 0x00
        /*0020*/ 	.byte	0x00, 0x00, 0x00, 0x00


//--------------------- .nv.info.my_kernel_kernel0 --------------------------
	.section	.nv.info.my_kernel_kernel0,"",@"SHT_CUDA_INFO"
	.sectionflags	@""
	.align	4


	//----- nvinfo : EIATTR_CUDA_API_VERSION
	.align		4
        /*0000*/ 	.byte	0x04, 0x37
        /*0002*/ 	.short	(.L_7 - .L_6)
.L_6:
        /*0004*/ 	.word	0x00000082


	//----- nvinfo : EIATTR_KPARAM_INFO
	.align		4
.L_7:
        /*0008*/ 	.byte	0x04, 0x17
        /*000a*/ 	.short	(.L_9 - .L_8)
.L_8:
        /*000c*/ 	.word	0x00000000
        /*0010*/ 	.short	0x0003
        /*0012*/ 	.short	0x0018
        /*0014*/ 	.byte	0x00, 0xf5, 0x21, 0x00


	//----- nvinfo : EIATTR_KPARAM_INFO
	.align		4
.L_9:
        /*0018*/ 	.byte	0x04, 0x17
        /*001a*/ 	.short	(.L_11 - .L_10)
.L_10:
        /*001c*/ 	.word	0x00000000
        /*0020*/ 	.short	0x0002
        /*0022*/ 	.short	0x0010
        /*0024*/ 	.byte	0x00, 0xf5, 0x21, 0x00


	//----- nvinfo : EIATTR_KPARAM_INFO
	.align		4
.L_11:
        /*0028*/ 	.byte	0x04, 0x17
        /*002a*/ 	.short	(.L_13 - .L_12)
.L_12:
        /*002c*/ 	.word	0x00000000
        /*0030*/ 	.short	0x0001
        /*0032*/ 	.short	0x0008
        /*0034*/ 	.byte	0x00, 0xf5, 0x21, 0x00


	//----- nvinfo : EIATTR_KPARAM_INFO
	.align		4
.L_13:
        /*0038*/ 	.byte	0x04, 0x17
        /*003a*/ 	.short	(.L_15 - .L_14)
.L_14:
        /*003c*/ 	.word	0x00000000
        /*0040*/ 	.short	0x0000
        /*0042*/ 	.short	0x0000
        /*0044*/ 	.byte	0x00, 0xf5, 0x21, 0x00


	//----- nvinfo : EIATTR_SPARSE_MMA_MASK
	.align		4
.L_15:
        /*0048*/ 	.byte	0x03, 0x50
        /*004a*/ 	.short	0x0000


	//----- nvinfo : EIATTR_MAXREG_COUNT
	.align		4
        /*004c*/ 	.byte	0x03, 0x1b
        /*004e*/ 	.short	0x00ff


	//----- nvinfo : EIATTR_NUM_BARRIERS
	.align		4
        /*0050*/ 	.byte	0x02, 0x4c
        /*0052*/ 	.byte	0x01
	.zero		1


	//----- nvinfo : EIATTR_MERCURY_ISA_VERSION
	.align		4
        /*0054*/ 	.byte	0x03, 0x5f
        /*0056*/ 	.short	0x0101


	//----- nvinfo : EIATTR_VRC_CTA_INIT_COUNT
	.align		4
        /*0058*/ 	.byte	0x02, 0x4a
	.zero		1
	.zero		1


	//----- nvinfo : EIATTR_EXIT_INSTR_OFFSETS
	.align		4
        /*005c*/ 	.byte	0x04, 0x1c
        /*005e*/ 	.short	(.L_17 - .L_16)


	//   ....[0]....
.L_16:
        /*0060*/ 	.word	0x00000fd0


	//----- nvinfo : EIATTR_CRS_STACK_SIZE
	.align		4
.L_17:
        /*0064*/ 	.byte	0x04, 0x1e
        /*0066*/ 	.short	(.L_19 - .L_18)
.L_18:
        /*0068*/ 	.word	0x00000000


	//----- nvinfo : EIATTR_CBANK_PARAM_SIZE
	.align		4
.L_19:
        /*006c*/ 	.byte	0x03, 0x19
        /*006e*/ 	.short	0x0020


	//----- nvinfo : EIATTR_PARAM_CBANK
	.align		4
        /*0070*/ 	.byte	0x04, 0x0a
        /*0072*/ 	.short	(.L_21 - .L_20)
	.align		4
.L_20:
        /*0074*/ 	.word	index@(.nv.constant0.my_kernel_kernel0)
        /*0078*/ 	.short	0x0380
        /*007a*/ 	.short	0x0020


	//----- nvinfo : EIATTR_SW_WAR
	.align		4
.L_21:
        /*007c*/ 	.byte	0x04, 0x36
        /*007e*/ 	.short	(.L_23 - .L_22)
.L_22:
        /*0080*/ 	.word	0x00000008
.L_23:


//--------------------- .nv.callgraph             --------------------------
	.section	.nv.callgraph,"",@"SHT_CUDA_CALLGRAPH"
	.align	4
	.sectionentsize	8
	.align		4
        /*0000*/ 	.word	0x00000000
	.align		4
        /*0004*/ 	.word	0xffffffff
	.align		4
        /*0008*/ 	.word	0x00000000
	.align		4
        /*000c*/ 	.word	0xfffffffe
	.align		4
        /*0010*/ 	.word	0x00000000
	.align		4
        /*0014*/ 	.word	0xfffffffd
	.align		4
        /*0018*/ 	.word	0x00000000
	.align		4
        /*001c*/ 	.word	0xfffffffc


//--------------------- .text.my_kernel_kernel0   --------------------------
	.section	.text.my_kernel_kernel0,"ax",@progbits
	.align	128
        .global         my_kernel_kernel0
        .type           my_kernel_kernel0,@function
        .size           my_kernel_kernel0,(.L_x_6 - my_kernel_kernel0)
        .other          my_kernel_kernel0,@"STO_CUDA_ENTRY STV_DEFAULT"
my_kernel_kernel0:
.text.my_kernel_kernel0:
[----:B------:R-:W-:Y:S01]  /*0000*/  LDC R1, c[0x0][0x37c] ;  /* 0x0000df00ff017b82 */ /* 0x000fe20000000800 */
[----:B------:R-:W0:Y:S07]  /*0010*/  S2R R18, SR_CTAID.X ;  /* 0x0000000000127919 */ /* 0x000e2e0000002500 */
[----:B------:R-:W1:Y:S01]  /*0020*/  S2UR UR5, SR_CgaCtaId ;  /* 0x00000000000579c3 */ /* 0x000e620000008800 */
[----:B------:R-:W-:Y:S01]  /*0030*/  UMOV UR4, 0x400 ;  /* 0x0000040000047882 */ /* 0x000fe20000000000 */
[----:B------:R-:W-:Y:S01]  /*0040*/  HFMA2 R19, -RZ, RZ, 0, 0 ;  /* 0x00000000ff137431 */ /* 0x000fe200000001ff */
[----:B------:R-:W2:Y:S01]  /*0050*/  S2R R5, SR_TID.X ;  /* 0x0000000000057919 */ /* 0x000ea20000002100 */
[----:B------:R-:W-:Y:S01]  /*0060*/  HFMA2 R4, -RZ, RZ, 0, 0 ;  /* 0x00000000ff047431 */ /* 0x000fe200000001ff */
[----:B------:R-:W-:Y:S01]  /*0070*/  CS2R R6, SRZ ;  /* 0x0000000000067805 */ /* 0x000fe2000001ff00 */
[----:B------:R-:W-:Y:S01]  /*0080*/  HFMA2 R24, -RZ, RZ, 0, 0 ;  /* 0x00000000ff187431 */ /* 0x000fe200000001ff */
[----:B------:R-:W-:-:S02]  /*0090*/  CS2R R34, SRZ ;  /* 0x0000000000227805 */ /* 0x000fc4000001ff00 */
[----:B------:R-:W-:Y:S02]  /*00a0*/  MOV R0, RZ ;  /* 0x000000ff00007202 */ /* 0x000fe40000000f00 */
[----:B------:R-:W-:Y:S02]  /*00b0*/  CS2R R2, SRZ ;  /* 0x0000000000027805 */ /* 0x000fe4000001ff00 */
[----:B------:R-:W-:Y:S02]  /*00c0*/  CS2R R32, SRZ ;  /* 0x0000000000207805 */ /* 0x000fe4000001ff00 */
[----:B------:R-:W-:Y:S02]  /*00d0*/  CS2R R30, SRZ ;  /* 0x00000000001e7805 */ /* 0x000fe4000001ff00 */
[----:B------:R-:W-:Y:S02]  /*00e0*/  CS2R R28, SRZ ;  /* 0x00000000001c7805 */ /* 0x000fe4000001ff00 */
[----:B------:R-:W-:Y:S01]  /*00f0*/  MOV R26, RZ ;  /* 0x000000ff001a7202 */ /* 0x000fe20000000f00 */
[----:B------:R-:W3:Y:S01]  /*0100*/  LDCU.64 UR6, c[0x0][0x358] ;  /* 0x00006b00ff0677ac */ /* 0x000ee20008000a00 */
[----:B-1----:R-:W-:Y:S01]  /*0110*/  ULEA UR4, UR5, UR4, 0x18 ;  /* 0x0000000405047291 */ /* 0x002fe2000f8ec0ff */
[----:B0-----:R-:W-:-:S05]  /*0120*/  SHF.L.U32 R18, R18, 0x2, RZ ;  /* 0x0000000212127819 */ /* 0x001fca00000006ff */
[C---:B--2---:R-:W-:Y:S01]  /*0130*/  LEA R16, R5.reuse, UR4, 0x2 ;  /* 0x0000000405107c11 */ /* 0x044fe2000f8e10ff */
[----:B------:R-:W-:-:S07]  /*0140*/  IMAD R17, R5, 0x300, R18 ;  /* 0x0000030005117824 */ /* 0x000fce00078e0212 */
.L_x_4:
[----:B------:R-:W-:Y:S01]  /*0150*/  BAR.SYNC.DEFER_BLOCKING 0x0 ;  /* 0x0000000000007b1d */ /* 0x000fe20000010000 */
[C---:B------:R-:W-:Y:S02]  /*0160*/  IADD3 R25, PT, PT, R5.reuse, 0x1c0, RZ ;  /* 0x000001c005197810 */ /* 0x040fe40007ffe0ff */
[C---:B------:R-:W-:Y:S02]  /*0170*/  IADD3 R14, PT, PT, R5.reuse, 0x140, RZ ;  /* 0x00000140050e7810 */ /* 0x040fe40007ffe0ff */
[----:B------:R-:W-:Y:S01]  /*0180*/  IADD3 R12, PT, PT, R5, 0x100, RZ ;  /* 0x00000100050c7810 */ /* 0x000fe20007ffe0ff */
[----:B------:R-:W-:Y:S01]  /*0190*/  IMAD R23, R7, 0x18, R25 ;  /* 0x0000001807177824 */ /* 0x000fe200078e0219 */
[C---:B------:R-:W-:Y:S01]  /*01a0*/  IADD3 R15, PT, PT, R5.reuse, 0x180, RZ ;  /* 0x00000180050f7810 */ /* 0x040fe20007ffe0ff */
[----:B------:R-:W-:Y:S01]  /*01b0*/  UMOV UR4, 0x400 ;  /* 0x0000040000047882 */ /* 0x000fe20000000000 */
[C---:B------:R-:W-:Y:S02]  /*01c0*/  IADD3 R22, PT, PT, R5.reuse, 0x40, RZ ;  /* 0x0000004005167810 */ /* 0x040fe40007ffe0ff */
[----:B------:R-:W-:-:S02]  /*01d0*/  IADD3 R13, PT, PT, R5, 0xc0, RZ ;  /* 0x000000c0050d7810 */ /* 0x000fc40007ffe0ff */
[----:B------:R-:W-:Y:S02]  /*01e0*/  IADD3 R21, PT, PT, R5, 0x80, RZ ;  /* 0x0000008005157810 */ /* 0x000fe40007ffe0ff */
[----:B------:R-:W-:-:S07]  /*01f0*/  MOV R20, R5 ;  /* 0x0000000500147202 */ /* 0x000fce0000000f00 */
.L_x_0:
[----:B------:R-:W0:Y:S01]  /*0200*/  LDC.64 R8, c[0x0][0x380] ;  /* 0x0000e000ff087b82 */ /* 0x000e220000000a00 */
[----:B------:R-:W-:-:S05]  /*0210*/  IMAD.HI.U32 R10, R14, -0x55555555, RZ ;  /* 0xaaaaaaab0e0a7827 */ /* 0x000fca00078e00ff */
[----:B------:R-:W-:-:S05]  /*0220*/  SHF.R.U32.HI R10, RZ, 0x4, R10 ;  /* 0x00000004ff0a7819 */ /* 0x000fca000001160a */
[----:B------:R-:W-:-:S05]  /*0230*/  IMAD R10, R10, 0x108, R23 ;  /* 0x000001080a0a7824 */ /* 0x000fca00078e0217 */
[----:B------:R-:W-:-:S05]  /*0240*/  IADD3 R11, PT, PT, R10, -0x80, RZ ;  /* 0xffffff800a0b7810 */ /* 0x000fca0007ffe0ff */
[----:B0-----:R-:W-:-:S05]  /*0250*/  IMAD.WIDE.U32 R10, R11, 0x4, R8 ;  /* 0x000000040b0a7825 */ /* 0x001fca00078e0008 */
[----:B---3--:R0:W2:Y:S01]  /*0260*/  LDG.E.CONSTANT R41, desc[UR6][R10.64] ;  /* 0x000000060a297981 */ /* 0x0080a2000c1e9900 */
[----:B------:R-:W-:-:S05]  /*0270*/  IMAD.HI.U32 R27, R12, -0x55555555, RZ ;  /* 0xaaaaaaab0c1b7827 */ /* 0x000fca00078e00ff */
[----:B------:R-:W-:-:S05]  /*0280*/  SHF.R.U32.HI R36, RZ, 0x4, R27 ;  /* 0x00000004ff247819 */ /* 0x000fca000001161b */
[----:B------:R-:W-:-:S05]  /*0290*/  IMAD R36, R36, 0x108, R23 ;  /* 0x0000010824247824 */ /* 0x000fca00078e0217 */
[----:B------:R-:W-:-:S05]  /*02a0*/  IADD3 R27, PT, PT, R36, -0xc0, RZ ;  /* 0xffffff40241b7810 */ /* 0x000fca0007ffe0ff */
[----:B0-----:R-:W-:-:S04]  /*02b0*/  IMAD.WIDE.U32 R10, R27, 0x4, R8 ;  /* 0x000000041b0a7825 */ /* 0x001fc800078e0008 */
[----:B------:R-:W-:Y:S01]  /*02c0*/  IMAD.HI.U32 R27, R13, -0x55555555, RZ ;  /* 0xaaaaaaab0d1b7827 */ /* 0x000fe200078e00ff */
[----:B------:R0:W3:Y:S04]  /*02d0*/  LDG.E.CONSTANT R39, desc[UR6][R10.64] ;  /* 0x000000060a277981 */ /* 0x0000e8000c1e9900 */
[----:B------:R-:W-:-:S05]  /*02e0*/  SHF.R.U32.HI R36, RZ, 0x4, R27 ;  /* 0x00000004ff247819 */ /* 0x000fca000001161b */
[----:B------:R-:W-:-:S05]  /*02f0*/  IMAD R36, R36, 0x108, R23 ;  /* 0x0000010824247824 */ /* 0x000fca00078e0217 */
[----:B------:R-:W-:-:S05]  /*0300*/  IADD3 R27, PT, PT, R36, -0x100, RZ ;  /* 0xffffff00241b7810 */ /* 0x000fca0007ffe0ff */
[----:B0-----:R-:W-:-:S04]  /*0310*/  IMAD.WIDE.U32 R10, R27, 0x4, R8 ;  /* 0x000000041b0a7825 */ /* 0x001fc800078e0008 */
[----:B------:R-:W-:Y:S01]  /*0320*/  IMAD.HI.U32 R27, R21, -0x55555555, RZ ;  /* 0xaaaaaaab151b7827 */ /* 0x000fe200078e00ff */
[----:B------:R0:W4:Y:S04]  /*0330*/  LDG.E.CONSTANT R37, desc[UR6][R10.64] ;  /* 0x000000060a257981 */ /* 0x000128000c1e9900 */
[----:B------:R-:W-:-:S05]  /*0340*/  SHF.R.U32.HI R36, RZ, 0x4, R27 ;  /* 0x00000004ff247819 */ /* 0x000fca000001161b */
[----:B------:R-:W-:-:S05]  /*0350*/  IMAD R36, R36, 0x108, R23 ;  /* 0x0000010824247824 */ /* 0x000fca00078e0217 */
[----:B------:R-:W-:-:S05]  /*0360*/  IADD3 R27, PT, PT, R36, -0x140, RZ ;  /* 0xfffffec0241b7810 */ /* 0x000fca0007ffe0ff */
[----:B0-----:R-:W-:Y:S01]  /*0370*/  IMAD.WIDE.U32 R10, R27, 0x4, R8 ;  /* 0x000000041b0a7825 */ /* 0x001fe200078e0008 */
[----:B--2---:R0:W-:Y:S04]  /*0380*/  STS [R16+UR4+0x100], R41 ;  /* 0x0001002910007988 */ /* 0x0041e80008000804 */
[----:B0-----:R0:W2:Y:S01]  /*0390*/  LDG.E.CONSTANT R41, desc[UR6][R10.64] ;  /* 0x000000060a297981 */ /* 0x0010a2000c1e9900 */
[----:B------:R-:W-:-:S05]  /*03a0*/  IMAD.HI.U32 R27, R22, -0x55555555, RZ ;  /* 0xaaaaaaab161b7827 */ /* 0x000fca00078e00ff */
[----:B------:R-:W-:-:S05]  /*03b0*/  SHF.R.U32.HI R36, RZ, 0x4, R27 ;  /* 0x00000004ff247819 */ /* 0x000fca000001161b */
[----:B------:R-:W-:-:S05]  /*03c0*/  IMAD R36, R36, 0x108, R23 ;  /* 0x0000010824247824 */ /* 0x000fca00078e0217 */
[----:B------:R-:W-:-:S05]  /*03d0*/  IADD3 R27, PT, PT, R36, -0x180, RZ ;  /* 0xfffffe80241b7810 */ /* 0x000fca0007ffe0ff */
[----:B0-----:R-:W-:-:S04]  /*03e0*/  IMAD.WIDE.U32 R10, R27, 0x4, R8 ;  /* 0x000000041b0a7825 */ /* 0x001fc800078e0008 */
[----:B------:R-:W-:-:S05]  /*03f0*/  IMAD.HI.U32 R27, R20, -0x55555555, RZ ;  /* 0xaaaaaaab141b7827 */ /* 0x000fca00078e00ff */
[----:B------:R-:W-:-:S05]  /*0400*/  SHF.R.U32.HI R36, RZ, 0x4, R27 ;  /* 0x00000004ff247819 */ /* 0x000fca000001161b */
[----:B------:R-:W-:Y:S01]  /*0410*/  IMAD R36, R36, 0x108, R23 ;  /* 0x0000010824247824 */ /* 0x000fe200078e0217 */
[----:B---3--:R0:W-:Y:S04]  /*0420*/  STS [R16+UR4], R39 ;  /* 0x0000002710007988 */ /* 0x0081e80008000804 */
[----:B------:R-:W-:Y:S01]  /*0430*/  IADD3 R27, PT, PT, R36, -0x1c0, RZ ;  /* 0xfffffe40241b7810 */ /* 0x000fe20007ffe0ff */
[----:B0-----:R0:W3:Y:S04]  /*0440*/  LDG.E.CONSTANT R39, desc[UR6][R10.64] ;  /* 0x000000060a277981 */ /* 0x0010e8000c1e9900 */
[----:B0-----:R-:W-:-:S04]  /*0450*/  IMAD.WIDE.U32 R10, R27, 0x4, R8 ;  /* 0x000000041b0a7825 */ /* 0x001fc800078e0008 */
[----:B------:R-:W-:-:S05]  /*0460*/  IMAD.HI.U32 R27, R15, -0x55555555, RZ ;  /* 0xaaaaaaab0f1b7827 */ /* 0x000fca00078e00ff */
[----:B------:R-:W-:Y:S01]  /*0470*/  SHF.R.U32.HI R36, RZ, 0x4, R27 ;  /* 0x00000004ff247819 */ /* 0x000fe2000001161b */
[----:B------:R-:W-:-:S04]  /*0480*/  IMAD.HI.U32 R27, R25, -0x55555555, RZ ;  /* 0xaaaaaaab191b7827 */ /* 0x000fc800078e00ff */
[----:B------:R-:W-:Y:S01]  /*0490*/  IMAD R38, R36, 0x108, R23 ;  /* 0x0000010824267824 */ /* 0x000fe200078e0217 */
[----:B------:R-:W-:Y:S01]  /*04a0*/  SHF.R.U32.HI R36, RZ, 0x4, R27 ;  /* 0x00000004ff247819 */ /* 0x000fe2000001161b */
[----:B----4-:R0:W-:Y:S03]  /*04b0*/  STS [R16+UR4+-0x100], R37 ;  /* 0xffff002510007988 */ /* 0x0101e60008000804 */
[----:B------:R-:W-:Y:S01]  /*04c0*/  IADD3 R27, PT, PT, R38, -0x40, RZ ;  /* 0xffffffc0261b7810 */ /* 0x000fe20007ffe0ff */
[----:B0-----:R0:W4:Y:S04]  /*04d0*/  LDG.E.CONSTANT R37, desc[UR6][R10.64] ;  /* 0x000000060a257981 */ /* 0x001128000c1e9900 */
[----:B0-----:R-:W-:-:S06]  /*04e0*/  IMAD.WIDE.U32 R10, R27, 0x4, R8 ;  /* 0x000000041b0a7825 */ /* 0x001fcc00078e0008 */
[----:B------:R-:W5:Y:S04]  /*04f0*/  LDG.E.CONSTANT R11, desc[UR6][R10.64] ;  /* 0x000000060a0b7981 */ /* 0x000f68000c1e9900 */
[----:B--2---:R0:W-:Y:S02]  /*0500*/  STS [R16+UR4+-0x200], R41 ;  /* 0xfffe002910007988 */ /* 0x0041e40008000804 */
[----:B0-----:R-:W-:-:S04]  /*0510*/  IMAD R41, R36, 0x108, R23 ;  /* 0x0000010824297824 */ /* 0x001fc800078e0217 */
[----:B------:R-:W-:-:S06]  /*0520*/  IMAD.WIDE.U32 R8, R41, 0x4, R8 ;  /* 0x0000000429087825 */ /* 0x000fcc00078e0008 */
[----:B------:R-:W2:Y:S01]  /*0530*/  LDG.E.CONSTANT R9, desc[UR6][R8.64] ;  /* 0x0000000608097981 */ /* 0x000ea2000c1e9900 */
[----:B------:R-:W-:Y:S02]  /*0540*/  IADD3 R25, PT, PT, R25, 0x200, RZ ;  /* 0x0000020019197810 */ /* 0x000fe40007ffe0ff */
[----:B------:R-:W-:Y:S02]  /*0550*/  IADD3 R15, PT, PT, R15, 0x200, RZ ;  /* 0x000002000f0f7810 */ /* 0x000fe40007ffe0ff */
[----:B------:R-:W-:Y:S02]  /*0560*/  IADD3 R14, PT, PT, R14, 0x200, RZ ;  /* 0x000002000e0e7810 */ /* 0x000fe40007ffe0ff */
[----:B------:R-:W-:Y:S02]  /*0570*/  IADD3 R12, PT, PT, R12, 0x200, RZ ;  /* 0x000002000c0c7810 */ /* 0x000fe40007ffe0ff */
[----:B------:R-:W-:Y:S01]  /*0580*/  IADD3 R13, PT, PT, R13, 0x200, RZ ;  /* 0x000002000d0d7810 */ /* 0x000fe20007ffe0ff */
[----:B---3--:R0:W-:Y:S01]  /*0590*/  STS [R16+UR4+-0x300], R39 ;  /* 0xfffd002710007988 */ /* 0x0081e20008000804 */
[----:B------:R-:W-:-:S02]  /*05a0*/  IADD3 R21, PT, PT, R21, 0x200, RZ ;  /* 0x0000020015157810 */ /* 0x000fc40007ffe0ff */
[----:B------:R-:W-:Y:S02]  /*05b0*/  IADD3 R22, PT, PT, R22, 0x200, RZ ;  /* 0x0000020016167810 */ /* 0x000fe40007ffe0ff */
[----:B------:R-:W-:Y:S02]  /*05c0*/  IADD3 R20, PT, PT, R20, 0x200, RZ ;  /* 0x0000020014147810 */ /* 0x000fe40007ffe0ff */
[----:B------:R-:W-:Y:S01]  /*05d0*/  IADD3 R23, PT, PT, R23, 0x200, RZ ;  /* 0x0000020017177810 */ /* 0x000fe20007ffe0ff */
[----:B----4-:R0:W-:Y:S04]  /*05e0*/  STS [R16+UR4+-0x400], R37 ;  /* 0xfffc002510007988 */ /* 0x0101e80008000804 */
[----:B-----5:R0:W-:Y:S04]  /*05f0*/  STS [R16+UR4+0x200], R11 ;  /* 0x0002000b10007988 */ /* 0x0201e80008000804 */
[----:B--2---:R0:W-:Y:S01]  /*0600*/  STS [R16+UR4+0x300], R9 ;  /* 0x0003000910007988 */ /* 0x0041e20008000804 */
[----:B------:R-:W-:-:S04]  /*0610*/  UIADD3 UR4, UPT, UPT, UR4, 0x800, URZ ;  /* 0x0000080004047890 */ /* 0x000fc8000fffe0ff */
[----:B------:R-:W-:-:S09]  /*0620*/  UISETP.NE.AND UP0, UPT, UR4, 0x6400, UPT ;  /* 0x000064000400788c */ /* 0x000fd2000bf05270 */
[----:B0-----:R-:W-:Y:S05]  /*0630*/  BRA.U UP0, `(.L_x_0) ;  /* 0xfffffff900f07547 */ /* 0x001fea000b83ffff */
[----:B------:R-:W-:Y:S01]  /*0640*/  ISETP.GT.U32.AND P0, PT, R5, 0x3, PT ;  /* 0x000000030500780c */ /* 0x000fe20003f04070 */
[----:B------:R-:W-:-:S12]  /*0650*/  BSSY.RECONVERGENT B0, `(.L_x_1) ;  /* 0x0000028000007945 */ /* 0x000fd80003800200 */
[----:B------:R-:W-:Y:S05]  /*0660*/  @P0 BRA `(.L_x_2) ;  /* 0x0000000000980947 */ /* 0x000fea0003800000 */
[----:B------:R-:W0:Y:S01]  /*0670*/  LDC.64 R22, c[0x0][0x388] ;  /* 0x0000e200ff167b82 */ /* 0x000e220000000a00 */
[----:B------:R-:W-:-:S04]  /*0680*/  IMAD R9, R7, 0xc00, R17 ;  /* 0x00000c0007097824 */ /* 0x000fc800078e0211 */
[----:B0-----:R-:W-:-:S05]  /*0690*/  IMAD.WIDE.U32 R22, R9, 0x4, R22 ;  /* 0x0000000409167825 */ /* 0x001fca00078e0016 */
[----:B------:R-:W2:Y:S04]  /*06a0*/  LDG.E.CONSTANT R12, desc[UR6][R22.64] ;  /* 0x00000006160c7981 */ /* 0x000ea8000c1e9900 */
[----:B------:R-:W2:Y:S04]  /*06b0*/  LDG.E.CONSTANT R13, desc[UR6][R22.64+0x4] ;  /* 0x00000406160d7981 */ /* 0x000ea8000c1e9900 */
[----:B------:R-:W2:Y:S04]  /*06c0*/  LDG.E.CONSTANT R14, desc[UR6][R22.64+0x8] ;  /* 0x00000806160e7981 */ /* 0x000ea8000c1e9900 */
[----:B------:R-:W2:Y:S04]  /*06d0*/  LDG.E.CONSTANT R15, desc[UR6][R22.64+0xc] ;  /* 0x00000c06160f7981 */ /* 0x000ea8000c1e9900 */
[----:B------:R-:W3:Y:S04]  /*06e0*/  LDG.E.CONSTANT R8, desc[UR6][R22.64+0x200] ;  /* 0x0002000616087981 */ /* 0x000ee8000c1e9900 */
[----:B------:R-:W3:Y:S04]  /*06f0*/  LDG.E.CONSTANT R9, desc[UR6][R22.64+0x204] ;  /* 0x0002040616097981 */ /* 0x000ee8000c1e9900 */
[----:B------:R-:W3:Y:S04]  /*0700*/  LDG.E.CONSTANT R10, desc[UR6][R22.64+0x208] ;  /* 0x00020806160a7981 */ /* 0x000ee8000c1e9900 */
[----:B------:R-:W3:Y:S01]  /*0710*/  LDG.E.CONSTANT R11, desc[UR6][R22.64+0x20c] ;  /* 0x00020c06160b7981 */ /* 0x000ee2000c1e9900 */
[----:B------:R-:W-:Y:S01]  /*0720*/  MOV R20, 0x400 ;  /* 0x0000040000147802 */ /* 0x000fe20000000f00 */
[----:B------:R-:W0:Y:S03]  /*0730*/  S2R R21, SR_CgaCtaId ;  /* 0x0000000000157919 */ /* 0x000e260000008800 */
[----:B------:R-:W-:-:S04]  /*0740*/  IADD3 R20, PT, PT, R20, 0x6000, RZ ;  /* 0x0000600014147810 */ /* 0x000fc80007ffe0ff */
[----:B0-----:R-:W-:-:S05]  /*0750*/  LEA R20, R21, R20, 0x18 ;  /* 0x0000001415147211 */ /* 0x001fca00078ec0ff */
[----:B------:R-:W-:-:S05]  /*0760*/  IMAD R20, R5, 0x60, R20 ;  /* 0x0000006005147824 */ /* 0x000fca00078e0214 */
[----:B--2---:R0:W-:Y:S04]  /*0770*/  STS.128 [R20], R12 ;  /* 0x0000000c14007388 */ /* 0x0041e80000000c00 */
[----:B---3--:R1:W-:Y:S04]  /*0780*/  STS.128 [R20+0x10], R8 ;  /* 0x0000100814007388 */ /* 0x0083e80000000c00 */
[----:B0-----:R-:W2:Y:S04]  /*0790*/  LDG.E.CONSTANT R12, desc[UR6][R22.64+0x400] ;  /* 0x00040006160c7981 */ /* 0x001ea8000c1e9900 */
[----:B------:R-:W2:Y:S04]  /*07a0*/  LDG.E.CONSTANT R13, desc[UR6][R22.64+0x404] ;  /* 0x00040406160d7981 */ /* 0x000ea8000c1e9900 */
[----:B------:R-:W2:Y:S04]  /*07b0*/  LDG.E.CONSTANT R14, desc[UR6][R22.64+0x408] ;  /* 0x00040806160e7981 */ /* 0x000ea8000c1e9900 */
[----:B------:R-:W2:Y:S04]  /*07c0*/  LDG.E.CONSTANT R15, desc[UR6][R22.64+0x40c] ;  /* 0x00040c06160f7981 */ /* 0x000ea8000c1e9900 */
[----:B-1----:R-:W3:Y:S04]  /*07d0*/  LDG.E.CONSTANT R8, desc[UR6][R22.64+0x600] ;  /* 0x0006000616087981 */ /* 0x002ee8000c1e9900 */
[----:B------:R-:W3:Y:S04]  /*07e0*/  LDG.E.CONSTANT R9, desc[UR6][R22.64+0x604] ;  /* 0x0006040616097981 */ /* 0x000ee8000c1e9900 */
[----:B------:R-:W3:Y:S04]  /*07f0*/  LDG.E.CONSTANT R10, desc[UR6][R22.64+0x608] ;  /* 0x00060806160a7981 */ /* 0x000ee8000c1e9900 */
[----:B------:R-:W3:Y:S04]  /*0800*/  LDG.E.CONSTANT R11, desc[UR6][R22.64+0x60c] ;  /* 0x00060c06160b7981 */ /* 0x000ee8000c1e9900 */
[----:B--2---:R0:W-:Y:S04]  /*0810*/  STS.128 [R20+0x20], R12 ;  /* 0x0000200c14007388 */ /* 0x0041e80000000c00 */
[----:B---3--:R1:W-:Y:S04]  /*0820*/  STS.128 [R20+0x30], R8 ;  /* 0x0000300814007388 */ /* 0x0083e80000000c00 */
[----:B0-----:R-:W2:Y:S04]  /*0830*/  LDG.E.CONSTANT R12, desc[UR6][R22.64+0xa00] ;  /* 0x000a0006160c7981 */ /* 0x001ea8000c1e9900 */
[----:B------:R-:W2:Y:S04]  /*0840*/  LDG.E.CONSTANT R13, desc[UR6][R22.64+0xa04] ;  /* 0x000a0406160d7981 */ /* 0x000ea8000c1e9900 */
[----:B------:R-:W2:Y:S04]  /*0850*/  LDG.E.CONSTANT R14, desc[UR6][R22.64+0xa08] ;  /* 0x000a0806160e7981 */ /* 0x000ea8000c1e9900 */
[----:B-1----:R-:W3:Y:S04]  /*0860*/  LDG.E.CONSTANT R8, desc[UR6][R22.64+0x800] ;  /* 0x0008000616087981 */ /* 0x002ee8000c1e9900 */
[----:B------:R-:W3:Y:S04]  /*0870*/  LDG.E.CONSTANT R9, desc[UR6][R22.64+0x804] ;  /* 0x0008040616097981 */ /* 0x000ee8000c1e9900 */
[----:B------:R-:W3:Y:S04]  /*0880*/  LDG.E.CONSTANT R10, desc[UR6][R22.64+0x808] ;  /* 0x00080806160a7981 */ /* 0x000ee8000c1e9900 */
[----:B------:R-:W3:Y:S04]  /*0890*/  LDG.E.CONSTANT R11, desc[UR6][R22.64+0x80c] ;  /* 0x00080c06160b7981 */ /* 0x000ee8000c1e9900 */
[----:B------:R-:W2:Y:S04]  /*08a0*/  LDG.E.CONSTANT R15, desc[UR6][R22.64+0xa0c] ;  /* 0x000a0c06160f7981 */ /* 0x000ea8000c1e9900 */
[----:B---3--:R0:W-:Y:S04]  /*08b0*/  STS.128 [R20+0x40], R8 ;  /* 0x0000400814007388 */ /* 0x0081e80000000c00 */
[----:B--2---:R0:W-:Y:S02]  /*08c0*/  STS.128 [R20+0x50], R12 ;  /* 0x0000500c14007388 */ /* 0x0041e40000000c00 */
.L_x_2:
[----:B------:R-:W-:Y:S05]  /*08d0*/  BSYNC.RECONVERGENT B0 ;  /* 0x0000000000007941 */ /* 0x000fea0003800200 */
.L_x_1:
[----:B------:R-:W1:Y:S01]  /*08e0*/  S2R R36, SR_CgaCtaId ;  /* 0x0000000000247919 */ /* 0x000e620000008800 */
[----:B------:R-:W-:Y:S02]  /*08f0*/  MOV R37, 0x400 ;  /* 0x0000040000257802 */ /* 0x000fe40000000f00 */
[----:B------:R-:W-:Y:S01]  /*0900*/  MOV R38, RZ ;  /* 0x000000ff00267202 */ /* 0x000fe20000000f00 */
[----:B------:R-:W-:Y:S01]  /*0910*/  BAR.SYNC.DEFER_BLOCKING 0x0 ;  /* 0x0000000000007b1d */ /* 0x000fe20000010000 */
[----:B0-----:R-:W-:Y:S02]  /*0920*/  IADD3 R9, PT, PT, R37, 0x6000, RZ ;  /* 0x0000600025097810 */ /* 0x001fe40007ffe0ff */
[C---:B-1----:R-:W-:Y:S02]  /*0930*/  LEA R37, R36.reuse, R37, 0x18 ;  /* 0x0000002524257211 */ /* 0x042fe400078ec0ff */
[----:B------:R-:W-:-:S07]  /*0940*/  LEA R36, R36, R9, 0x18 ;  /* 0x0000000924247211 */ /* 0x000fce00078ec0ff */
.L_x_3:
[----:B------:R-:W-:Y:S01]  /*0950*/  IMAD R8, R5, 0x30, R38 ;  /* 0x0000003005087824 */ /* 0x000fe200078e0226 */
[C---:B------:R-:W-:Y:S02]  /*0960*/  LEA R12, R38.reuse, R36, 0x4 ;  /* 0x00000024260c7211 */ /* 0x040fe400078e20ff */
[----:B------:R-:W-:Y:S02]  /*0970*/  IADD3 R38, PT, PT, R38, 0x2, RZ ;  /* 0x0000000226267810 */ /* 0x000fe40007ffe0ff */
[----:B------:R-:W-:Y:S02]  /*0980*/  LEA R27, R8, R37, 0x2 ;  /* 0x00000025081b7211 */ /* 0x000fe400078e10ff */
[----:B------:R-:W-:Y:S01]  /*0990*/  LDS.128 R8, [R12] ;  /* 0x000000000c087984 */ /* 0x000fe20000000c00 */
[----:B------:R-:W-:-:S03]  /*09a0*/  ISETP.NE.AND P0, PT, R38, 0x18, PT ;  /* 0x000000182600780c */ /* 0x000fc60003f05270 */
[----:B------:R-:W0:Y:S04]  /*09b0*/  LDS.64 R20, [R27] ;  /* 0x000000001b147984 */ /* 0x000e280000000a00 */
[----:B------:R-:W1:Y:S04]  /*09c0*/  LDS.64 R22, [R27+0x3000] ;  /* 0x003000001b167984 */ /* 0x000e680000000a00 */
[----:B------:R-:W2:Y:S01]  /*09d0*/  LDS.128 R12, [R12+0x10] ;  /* 0x000010000c0c7984 */ /* 0x000ea20000000c00 */
[C---:B0-----:R-:W-:Y:S01]  /*09e0*/  FFMA R40, R20.reuse, R8, R24 ;  /* 0x0000000814287223 */ /* 0x041fe20000000018 */
[----:B------:R-:W-:-:S02]  /*09f0*/  FFMA R39, R20, R9, R26 ;  /* 0x0000000914277223 */ /* 0x000fc4000000001a */
[----:B------:R-:W0:Y:S01]  /*0a00*/  LDS.64 R24, [R27+0x60] ;  /* 0x000060001b187984 */ /* 0x000e220000000a00 */
[C---:B------:R-:W-:Y:S01]  /*0a10*/  FFMA R28, R20.reuse, R10, R28 ;  /* 0x0000000a141c7223 */ /* 0x040fe2000000001c */
[----:B------:R-:W-:Y:S01]  /*0a20*/  FFMA R29, R20, R11, R29 ;  /* 0x0000000b141d7223 */ /* 0x000fe2000000001d */
[----:B-1----:R-:W-:Y:S01]  /*0a30*/  FFMA R30, R8, R22, R30 ;  /* 0x00000016081e7223 */ /* 0x002fe2000000001e */
[----:B------:R-:W1:Y:S01]  /*0a40*/  LDS.64 R26, [R27+0x3060] ;  /* 0x003060001b1a7984 */ /* 0x000e620000000a00 */
[C---:B------:R-:W-:Y:S01]  /*0a50*/  FFMA R31, R22.reuse, R9, R31 ;  /* 0x00000009161f7223 */ /* 0x040fe2000000001f */
[C---:B------:R-:W-:Y:S01]  /*0a60*/  FFMA R32, R22.reuse, R10, R32 ;  /* 0x0000000a16207223 */ /* 0x040fe20000000020 */
[----:B------:R-:W-:Y:S01]  /*0a70*/  FFMA R33, R22, R11, R33 ;  /* 0x0000000b16217223 */ /* 0x000fe20000000021 */
[C---:B--2---:R-:W-:Y:S01]  /*0a80*/  FFMA R28, R21.reuse, R14, R28 ;  /* 0x0000000e151c7223 */ /* 0x044fe2000000001c */
[----:B------:R-:W-:Y:S01]  /*0a90*/  FFMA R29, R21, R15, R29 ;  /* 0x0000000f151d7223 */ /* 0x000fe2000000001d */
[-C--:B------:R-:W-:Y:S01]  /*0aa0*/  FFMA R30, R12, R23.reuse, R30 ;  /* 0x000000170c1e7223 */ /* 0x080fe2000000001e */
[-C--:B------:R-:W-:Y:S01]  /*0ab0*/  FFMA R31, R13, R23.reuse, R31 ;  /* 0x000000170d1f7223 */ /* 0x080fe2000000001f */
[-C--:B------:R-:W-:Y:S01]  /*0ac0*/  FFMA R32, R14, R23.reuse, R32 ;  /* 0x000000170e207223 */ /* 0x080fe20000000020 */
[----:B------:R-:W-:Y:S01]  /*0ad0*/  FFMA R33, R15, R23, R33 ;  /* 0x000000170f217223 */ /* 0x000fe20000000021 */
[----:B0-----:R-:W-:Y:S01]  /*0ae0*/  FFMA R4, R8, R24, R4 ;  /* 0x0000001808047223 */ /* 0x001fe20000000004 */
[C---:B------:R-:W-:Y:S01]  /*0af0*/  FFMA R3, R24.reuse, R9, R3 ;  /* 0x0000000918037223 */ /* 0x040fe20000000003 */
[C---:B------:R-:W-:Y:S01]  /*0b00*/  FFMA R2, R24.reuse, R10, R2 ;  /* 0x0000000a18027223 */ /* 0x040fe20000000002 */
[----:B------:R-:W-:Y:S01]  /*0b10*/  FFMA R0, R24, R11, R0 ;  /* 0x0000000b18007223 */ /* 0x000fe20000000000 */
[----:B-1----:R-:W-:Y:S01]  /*0b20*/  FFMA R19, R8, R26, R19 ;  /* 0x0000001a08137223 */ /* 0x002fe20000000013 */
[C---:B------:R-:W-:Y:S01]  /*0b30*/  FFMA R34, R26.reuse, R9, R34 ;  /* 0x000000091a227223 */ /* 0x040fe20000000022 */
[C---:B------:R-:W-:Y:S01]  /*0b40*/  FFMA R35, R26.reuse, R10, R35 ;  /* 0x0000000a1a237223 */ /* 0x040fe20000000023 */
[----:B------:R-:W-:Y:S01]  /*0b50*/  FFMA R6, R26, R11, R6 ;  /* 0x0000000b1a067223 */ /* 0x000fe20000000006 */
[C---:B------:R-:W-:Y:S01]  /*0b60*/  FFMA R24, R12.reuse, R21, R40 ;  /* 0x000000150c187223 */ /* 0x040fe20000000028 */
[----:B------:R-:W-:Y:S01]  /*0b70*/  FFMA R26, R21, R13, R39 ;  /* 0x0000000d151a7223 */ /* 0x000fe20000000027 */
[-C--:B------:R-:W-:Y:S01]  /*0b80*/  FFMA R4, R12, R25.reuse, R4 ;  /* 0x000000190c047223 */ /* 0x080fe20000000004 */
[-C--:B------:R-:W-:Y:S01]  /*0b90*/  FFMA R3, R13, R25.reuse, R3 ;  /* 0x000000190d037223 */ /* 0x080fe20000000003 */
[-C--:B------:R-:W-:Y:S01]  /*0ba0*/  FFMA R2, R14, R25.reuse, R2 ;  /* 0x000000190e027223 */ /* 0x080fe20000000002 */
[----:B------:R-:W-:Y:S01]  /*0bb0*/  FFMA R0, R15, R25, R0 ;  /* 0x000000190f007223 */ /* 0x000fe20000000000 */
[-C--:B------:R-:W-:Y:S01]  /*0bc0*/  FFMA R19, R12, R27.reuse, R19 ;  /* 0x0000001b0c137223 */ /* 0x080fe20000000013 */
[-C--:B------:R-:W-:Y:S01]  /*0bd0*/  FFMA R34, R13, R27.reuse, R34 ;  /* 0x0000001b0d227223 */ /* 0x080fe20000000022 */
[-C--:B------:R-:W-:Y:S01]  /*0be0*/  FFMA R35, R14, R27.reuse, R35 ;  /* 0x0000001b0e237223 */ /* 0x080fe20000000023 */
[----:B------:R-:W-:Y:S01]  /*0bf0*/  FFMA R6, R15, R27, R6 ;  /* 0x0000001b0f067223 */ /* 0x000fe20000000006 */
[----:B------:R-:W-:Y:S06]  /*0c00*/  @P0 BRA `(.L_x_3) ;  /* 0xfffffffc00500947 */ /* 0x000fec000383ffff */
[----:B------:R-:W-:-:S04]  /*0c10*/  IADD3 R7, PT, PT, R7, 0x1, RZ ;  /* 0x0000000107077810 */ /* 0x000fc80007ffe0ff */
[----:B------:R-:W-:-:S13]  /*0c20*/  ISETP.NE.AND P0, PT, R7, 0xc, PT ;  /* 0x0000000c0700780c */ /* 0x000fda0003f05270 */
[----:B------:R-:W-:Y:S05]  /*0c30*/  @P0 BRA `(.L_x_4) ;  /* 0xfffffff400440947 */ /* 0x000fea000383ffff */
[----:B------:R-:W0:Y:S02]  /*0c40*/  LDC.64 R8, c[0x0][0x398] ;  /* 0x0000e600ff087b82 */ /* 0x000e240000000a00 */
[----:B0-----:R-:W-:-:S06]  /*0c50*/  IMAD.WIDE.U32 R10, R18, 0x4, R8 ;  /* 0x00000004120a7825 */ /* 0x001fcc00078e0008 */
[----:B------:R-:W0:Y:S01]  /*0c60*/  LDC.64 R8, c[0x0][0x390] ;  /* 0x0000e400ff087b82 */ /* 0x000e220000000a00 */
[----:B------:R-:W2:Y:S04]  /*0c70*/  LDG.E.CONSTANT R15, desc[UR6][R10.64+0x8] ;  /* 0x000008060a0f7981 */ /* 0x000ea8000c1e9900 */
[----:B------:R-:W3:Y:S04]  /*0c80*/  LDG.E.CONSTANT R13, desc[UR6][R10.64+0x4] ;  /* 0x000004060a0d7981 */ /* 0x000ee8000c1e9900 */
[----:B------:R-:W4:Y:S04]  /*0c90*/  LDG.E.CONSTANT R7, desc[UR6][R10.64] ;  /* 0x000000060a077981 */ /* 0x000f28000c1e9900 */
[----:B------:R1:W5:Y:S01]  /*0ca0*/  LDG.E.CONSTANT R12, desc[UR6][R10.64+0xc] ;  /* 0x00000c060a0c7981 */ /* 0x000362000c1e9900 */
[----:B------:R-:W-:-:S04]  /*0cb0*/  IMAD R5, R5, -0x200, R17 ;  /* 0xfffffe0005057824 */ /* 0x000fc800078e0211 */
[----:B0-----:R-:W-:-:S04]  /*0cc0*/  IMAD.WIDE.U32 R8, R5, 0x4, R8 ;  /* 0x0000000405087825 */ /* 0x001fc800078e0008 */
[--C-:B--2---:R-:W-:Y:S01]  /*0cd0*/  FADD R28, R28, R15.reuse ;  /* 0x0000000f1c1c7221 */ /* 0x104fe20000000000 */
[--C-:B------:R-:W-:Y:S01]  /*0ce0*/  FADD R32, R32, R15.reuse ;  /* 0x0000000f20207221 */ /* 0x100fe20000000000 */
[--C-:B------:R-:W-:Y:S01]  /*0cf0*/  FADD R2, R2, R15.reuse ;  /* 0x0000000f02027221 */ /* 0x100fe20000000000 */
[----:B------:R-:W-:Y:S01]  /*0d00*/  FADD R35, R35, R15 ;  /* 0x0000000f23237221 */ /* 0x000fe20000000000 */
[--C-:B---3--:R-:W-:Y:S01]  /*0d10*/  FADD R3, R3, R13.reuse ;  /* 0x0000000d03037221 */ /* 0x108fe20000000000 */
[----:B------:R-:W-:Y:S01]  /*0d20*/  FMNMX R17, RZ, R28, !PT ;  /* 0x0000001cff117209 */ /* 0x000fe20007800000 */
[----:B------:R-:W-:Y:S01]  /*0d30*/  FADD R26, R26, R13 ;  /* 0x0000000d1a1a7221 */ /* 0x000fe20000000000 */
[----:B------:R-:W-:Y:S01]  /*0d40*/  FMNMX R15, RZ, R32, !PT ;  /* 0x00000020ff0f7209 */ /* 0x000fe20007800000 */
[----:B----4-:R-:W-:Y:S01]  /*0d50*/  FADD R24, R24, R7 ;  /* 0x0000000718187221 */ /* 0x010fe20000000000 */
[--C-:B------:R-:W-:Y:S01]  /*0d60*/  FADD R31, R31, R13.reuse ;  /* 0x0000000d1f1f7221 */ /* 0x100fe20000000000 */
[----:B------:R0:W-:Y:S01]  /*0d70*/  STG.E desc[UR6][R8.64+0x8], R17 ;  /* 0x0000081108007986 */ /* 0x0001e2000c101906 */
[----:B-1----:R-:W-:Y:S01]  /*0d80*/  FMNMX R11, RZ, R2, !PT ;  /* 0x00000002ff0b7209 */ /* 0x002fe20007800000 */
[----:B------:R-:W-:Y:S01]  /*0d90*/  FADD R13, R34, R13 ;  /* 0x0000000d220d7221 */ /* 0x000fe20000000000 */
[----:B------:R-:W-:Y:S01]  /*0da0*/  FMNMX R5, RZ, R26, !PT ;  /* 0x0000001aff057209 */ /* 0x000fe20007800000 */
[--C-:B------:R-:W-:Y:S01]  /*0db0*/  FADD R30, R30, R7.reuse ;  /* 0x000000071e1e7221 */ /* 0x100fe20000000000 */
[--C-:B------:R-:W-:Y:S01]  /*0dc0*/  FADD R4, R4, R7.reuse ;  /* 0x0000000704047221 */ /* 0x100fe20000000000 */
[----:B------:R-:W-:Y:S01]  /*0dd0*/  FADD R7, R19, R7 ;  /* 0x0000000713077221 */ /* 0x000fe20000000000 */
[--C-:B-----5:R-:W-:Y:S01]  /*0de0*/  FADD R29, R29, R12.reuse ;  /* 0x0000000c1d1d7221 */ /* 0x120fe20000000000 */
[--C-:B------:R-:W-:Y:S01]  /*0df0*/  FADD R33, R33, R12.reuse ;  /* 0x0000000c21217221 */ /* 0x100fe20000000000 */
[--C-:B------:R-:W-:Y:S01]  /*0e00*/  FADD R0, R0, R12.reuse ;  /* 0x0000000c00007221 */ /* 0x100fe20000000000 */
[----:B------:R-:W-:Y:S01]  /*0e10*/  FADD R6, R6, R12 ;  /* 0x0000000c06067221 */ /* 0x000fe20000000000 */
[----:B------:R1:W-:Y:S01]  /*0e20*/  STG.E desc[UR6][R8.64+0x10008], R15 ;  /* 0x0100080f08007986 */ /* 0x0003e2000c101906 */
[----:B0-----:R-:W-:-:S02]  /*0e30*/  FMNMX R17, RZ, R3, !PT ;  /* 0x00000003ff117209 */ /* 0x001fc40007800000 */
[----:B------:R-:W-:Y:S01]  /*0e40*/  FMNMX R3, RZ, R24, !PT ;  /* 0x00000018ff037209 */ /* 0x000fe20007800000 */
[----:B------:R0:W-:Y:S01]  /*0e50*/  STG.E desc[UR6][R8.64+0x208], R11 ;  /* 0x0002080b08007986 */ /* 0x0001e2000c101906 */
[----:B------:R-:W-:Y:S02]  /*0e60*/  FMNMX R35, RZ, R35, !PT ;  /* 0x00000023ff237209 */ /* 0x000fe40007800000 */
[----:B------:R-:W-:Y:S01]  /*0e70*/  FMNMX R31, RZ, R31, !PT ;  /* 0x0000001fff1f7209 */ /* 0x000fe20007800000 */
[----:B------:R2:W-:Y:S01]  /*0e80*/  STG.E desc[UR6][R8.64+0x4], R5 ;  /* 0x0000040508007986 */ /* 0x0005e2000c101906 */
[----:B------:R-:W-:Y:S02]  /*0e90*/  FMNMX R7, RZ, R7, !PT ;  /* 0x00000007ff077209 */ /* 0x000fe40007800000 */
[----:B------:R-:W-:Y:S01]  /*0ea0*/  FMNMX R29, RZ, R29, !PT ;  /* 0x0000001dff1d7209 */ /* 0x000fe20007800000 */
[----:B------:R3:W-:Y:S01]  /*0eb0*/  STG.E desc[UR6][R8.64], R3 ;  /* 0x0000000308007986 */ /* 0x0007e2000c101906 */
[----:B-1----:R-:W-:-:S02]  /*0ec0*/  FMNMX R15, RZ, R13, !PT ;  /* 0x0000000dff0f7209 */ /* 0x002fc40007800000 */
[----:B------:R-:W-:Y:S01]  /*0ed0*/  FMNMX R13, RZ, R4, !PT ;  /* 0x00000004ff0d7209 */ /* 0x000fe20007800000 */
[----:B------:R-:W-:Y:S01]  /*0ee0*/  STG.E desc[UR6][R8.64+0x10208], R35 ;  /* 0x0102082308007986 */ /* 0x000fe2000c101906 */
[----:B0-----:R-:W-:Y:S02]  /*0ef0*/  FMNMX R11, RZ, R30, !PT ;  /* 0x0000001eff0b7209 */ /* 0x001fe40007800000 */
[----:B------:R-:W-:Y:S01]  /*0f00*/  FMNMX R33, RZ, R33, !PT ;  /* 0x00000021ff217209 */ /* 0x000fe20007800000 */
[----:B------:R-:W-:Y:S01]  /*0f10*/  STG.E desc[UR6][R8.64+0x10004], R31 ;  /* 0x0100041f08007986 */ /* 0x000fe2000c101906 */
[----:B--2---:R-:W-:Y:S02]  /*0f20*/  FMNMX R5, RZ, R0, !PT ;  /* 0x00000000ff057209 */ /* 0x004fe40007800000 */
[----:B---3--:R-:W-:Y:S01]  /*0f30*/  FMNMX R3, RZ, R6, !PT ;  /* 0x00000006ff037209 */ /* 0x008fe20007800000 */
[----:B------:R-:W-:Y:S04]  /*0f40*/  STG.E desc[UR6][R8.64+0x204], R17 ;  /* 0x0002041108007986 */ /* 0x000fe8000c101906 */
[----:B------:R-:W-:Y:S04]  /*0f50*/  STG.E desc[UR6][R8.64+0x10204], R15 ;  /* 0x0102040f08007986 */ /* 0x000fe8000c101906 */
[----:B------:R-:W-:Y:S04]  /*0f60*/  STG.E desc[UR6][R8.64+0x10000], R11 ;  /* 0x0100000b08007986 */ /* 0x000fe8000c101906 */
[----:B------:R-:W-:Y:S04]  /*0f70*/  STG.E desc[UR6][R8.64+0x200], R13 ;  /* 0x0002000d08007986 */ /* 0x000fe8000c101906 */
[----:B------:R-:W-:Y:S04]  /*0f80*/  STG.E desc[UR6][R8.64+0x10200], R7 ;  /* 0x0102000708007986 */ /* 0x000fe8000c101906 */
[----:B------:R-:W-:Y:S04]  /*0f90*/  STG.E desc[UR6][R8.64+0xc], R29 ;  /* 0x00000c1d08007986 */ /* 0x000fe8000c101906 */
[----:B------:R-:W-:Y:S04]  /*0fa0*/  STG.E desc[UR6][R8.64+0x1000c], R33 ;  /* 0x01000c2108007986 */ /* 0x000fe8000c101906 */
[----:B------:R-:W-:Y:S04]  /*0fb0*/  STG.E desc[UR6][R8.64+0x20c], R5 ;  /* 0x00020c0508007986 */ /* 0x000fe8000c101906 */
[----:B------:R-:W-:Y:S01]  /*0fc0*/  STG.E desc[UR6][R8.64+0x1020c], R3 ;  /* 0x01020c0308007986 */ /* 0x000fe2000c101906 */
[----:B------:R-:W-:Y:S05]  /*0fd0*/  EXIT ;  /* 0x000000000000794d */ /* 0x000fea0003800000 */
.L_x_5:
[----:B------:R-:W-:-:S00]  /*0fe0*/  BRA `(.L_x_5) ;  /* 0xfffffffc00fc7947 */ /* 0x000fc0000383ffff */
[----:B------:R-:W-:-:S00]  /*0ff0*/  NOP ;  /* 0x0000000000007918 */ /* 0x000fc00000000000 */
        /* <DEDUP_REMOVED lines=8> */
.L_x_6:


//--------------------- .nv.shared.my_kernel_kernel0 --------------------------
	.section	.nv.shared.my_kernel_kernel0,"aw",@nobits
	.sectionflags	@""
	.align	4
.nv.shared.my_kernel_kernel0:
	.zero		25984


//--------------------- .nv.shared.reserved.0     --------------------------
	.section	.nv.shared.reserved.0,"aw",@nobits
	.weak		__nv_reservedSMEM_offset_0_alias
	.size		__nv_reservedSMEM_offset_0_alias, 0, 64
	.other		__nv_reservedSMEM_offset_0_alias,@"STO_CUDA_RESERVED_SHARED STV_DEFAULT"
__nv_reservedSMEM_offset_0_alias:
	.zero		0
	.zero		64


//--------------------- .nv.constant0.my_kernel_kernel0 --------------------------
	.section	.nv.constant0.my_kernel_kernel0,"a",@progbits
	.sectionflags	@""
	.align	4
.nv.constant0.my_kernel_kernel0:
	.zero		928


//--------------------- SYMBOLS --------------------------

	.type		.nv.reservedSmem.offset0,@object
	.size		.nv.reservedSmem.offset0,0x4
	.type		.nv.reservedSmem.cap,@object
	.size		.nv.reservedSmem.cap,0x4
